//
// Generated by NVIDIA NVVM Compiler
//
// Compiler Build ID: CL-36424714
// Cuda compilation tools, release 13.0, V13.0.88
// Based on NVVM 20.0.0
//

.version 9.0
.target sm_100
.address_size 64

	// .globl	_Z3addiPfS_

.visible .entry _Z3addiPfS_(
	.param .u32 _Z3addiPfS__param_0,
	.param .u64 .ptr .align 1 _Z3addiPfS__param_1,
	.param .u64 .ptr .align 1 _Z3addiPfS__param_2
)
{
	.reg .pred 	%p<2>;
	.reg .b32 	%r<6>;
	.reg .b32 	%f<3>;
	.reg .b64 	%rd<8>;

	ld.param.u32 	%r2, [_Z3addiPfS__param_0];
	ld.param.u64 	%rd1, [_Z3addiPfS__param_1];
	ld.param.u64 	%rd2, [_Z3addiPfS__param_2];
	mov.u32 	%r3, %ctaid.x;
	mov.u32 	%r4, %ntid.x;
	mov.u32 	%r5, %tid.x;
	mad.lo.s32 	%r1, %r3, %r4, %r5;
	setp.ge.s32 	%p1, %r1, %r2;
	@%p1 bra 	$L__BB0_2;
	cvta.to.global.u64 	%rd3, %rd1;
	cvta.to.global.u64 	%rd4, %rd2;
	mul.wide.s32 	%rd5, %r1, 4;
	add.s64 	%rd6, %rd3, %rd5;
	ld.global.f32 	%f1, [%rd6];
	mul.f32 	%f2, %f1, 0f41200000;
	add.s64 	%rd7, %rd4, %rd5;
	st.global.f32 	[%rd7], %f2;
$L__BB0_2:
	ret;

}


// ===== COMPILED SASS (sm_100) =====

	.target	sm_100

	.elftype	@"ET_EXEC"


//--------------------- .note.nv.tkinfo           --------------------------
	.section	.note.nv.tkinfo,"",@"SHT_NOTE"
	.sectionflags	@"SHF_NOTE_NV_TKINFO"
	.tkinfo
        /*0018*/ 	.word	0x00000002
        /*0030*/ 	.string	""
        /*0030*/ 	.string	"ptxas"
        /*0030*/ 	.string	"Cuda compilation tools, release 13.0, V13.0.88"
        /*0030*/ 	.string	"Build cuda_13.0.r13.0/compiler.36424714_0"
        /*0030*/ 	.string	"-arch sm_100 -m 64 "



//--------------------- .note.nv.cuinfo           --------------------------
	.section	.note.nv.cuinfo,"",@"SHT_NOTE"
	.sectionflags	@"SHF_NOTE_NV_CUINFO"
        /*0018*/ 	.short	0x0002
        /*001a*/ 	.short	0x0064
        /*001c*/ 	.short	0x0082
	.zero		2


//--------------------- .nv.info                  --------------------------
	.section	.nv.info,"",@"SHT_CUDA_INFO"
	.align	4


	//----- nvinfo : EIATTR_REGCOUNT
	.align		4
        /*0000*/ 	.byte	0x04, 0x2f
        /*0002*/ 	.short	(.L_1 - .L_0)
	.align		4
.L_0:
        /*0004*/ 	.word	index@(_Z3addiPfS_)
        /*0008*/ 	.word	0x0000000a


	//----- nvinfo : EIATTR_FRAME_SIZE
	.align		4
.L_1:
        /*000c*/ 	.byte	0x04, 0x11
        /*000e*/ 	.short	(.L_3 - .L_2)
	.align		4
.L_2:
        /*0010*/ 	.word	index@(_Z3addiPfS_)
        /*0014*/ 	.word	0x00000000


	//----- nvinfo : EIATTR_MIN_STACK_SIZE
	.align		4
.L_3:
        /*0018*/ 	.byte	0x04, 0x12
        /*001a*/ 	.short	(.L_5 - .L_4)
	.align		4
.L_4:
        /*001c*/ 	.word	index@(_Z3addiPfS_)
        /*0020*/ 	.word	0x00000000
.L_5:


//--------------------- .nv.compat                --------------------------
	.section	.nv.compat,"",@"SHT_CUDA_COMPAT_INFO"
	.align	4
        /*0000*/ 	.byte	0x02, 0x09, 0x00, 0x00, 0x02, 0x02, 0x01, 0x00, 0x02, 0x05, 0x05, 0x00, 0x03, 0x07, 0x01, 0x01
        /*0010*/ 	.byte	0x02, 0x03, 0x00, 0x00, 0x02, 0x06, 0x01, 0x00, 0x04, 0x0b, 0x08, 0x00, 0x09, 0x00, 0x00, 0x00
        /*0020*/ 	.byte	0x00, 0x00, 0x00, 0x00


//--------------------- .nv.info._Z3addiPfS_      --------------------------
	.section	.nv.info._Z3addiPfS_,"",@"SHT_CUDA_INFO"
	.sectionflags	@""
	.align	4


	//----- nvinfo : EIATTR_CUDA_API_VERSION
	.align		4
        /*0000*/ 	.byte	0x04, 0x37
        /*0002*/ 	.short	(.L_7 - .L_6)
.L_6:
        /*0004*/ 	.word	0x00000082


	//----- nvinfo : EIATTR_KPARAM_INFO
	.align		4
.L_7:
        /*0008*/ 	.byte	0x04, 0x17
        /*000a*/ 	.short	(.L_9 - .L_8)
.L_8:
        /*000c*/ 	.word	0x00000000
        /*0010*/ 	.short	0x0002
        /*0012*/ 	.short	0x0010
        /*0014*/ 	.byte	0x00, 0xf5, 0x21, 0x00


	//----- nvinfo : EIATTR_KPARAM_INFO
	.align		4
.L_9:
        /*0018*/ 	.byte	0x04, 0x17
        /*001a*/ 	.short	(.L_11 - .L_10)
.L_10:
        /*001c*/ 	.word	0x00000000
        /*0020*/ 	.short	0x0001
        /*0022*/ 	.short	0x0008
        /*0024*/ 	.byte	0x00, 0xf5, 0x21, 0x00


	//----- nvinfo : EIATTR_KPARAM_INFO
	.align		4
.L_11:
        /*0028*/ 	.byte	0x04, 0x17
        /*002a*/ 	.short	(.L_13 - .L_12)
.L_12:
        /*002c*/ 	.word	0x00000000
        /*0030*/ 	.short	0x0000
        /*0032*/ 	.short	0x0000
        /*0034*/ 	.byte	0x00, 0xf0, 0x11, 0x00


	//----- nvinfo : EIATTR_SPARSE_MMA_MASK
	.align		4
.L_13:
        /*0038*/ 	.byte	0x03, 0x50
        /*003a*/ 	.short	0x0000


	//----- nvinfo : EIATTR_MAXREG_COUNT
	.align		4
        /*003c*/ 	.byte	0x03, 0x1b
        /*003e*/ 	.short	0x00ff


	//----- nvinfo : EIATTR_MERCURY_ISA_VERSION
	.align		4
        /*0040*/ 	.byte	0x03, 0x5f
        /*0042*/ 	.short	0x0101


	//----- nvinfo : EIATTR_VRC_CTA_INIT_COUNT
	.align		4
        /*0044*/ 	.byte	0x02, 0x4a
	.zero		1
	.zero		1


	//----- nvinfo : EIATTR_EXIT_INSTR_OFFSETS
	.align		4
        /*0048*/ 	.byte	0x04, 0x1c
        /*004a*/ 	.short	(.L_15 - .L_14)


	//   ....[0]....
.L_14:
        /*004c*/ 	.word	0x00000070


	//   ....[1]....
        /*0050*/ 	.word	0x00000100


	//----- nvinfo : EIATTR_CBANK_PARAM_SIZE
	.align		4
.L_15:
        /*0054*/ 	.byte	0x03, 0x19
        /*0056*/ 	.short	0x0018


	//----- nvinfo : EIATTR_PARAM_CBANK
	.align		4
        /*0058*/ 	.byte	0x04, 0x0a
        /*005a*/ 	.short	(.L_17 - .L_16)
	.align		4
.L_16:
        /*005c*/ 	.word	index@(.nv.constant0._Z3addiPfS_)
        /*0060*/ 	.short	0x0380
        /*0062*/ 	.short	0x0018


	//----- nvinfo : EIATTR_SW_WAR
	.align		4
.L_17:
        /*0064*/ 	.byte	0x04, 0x36
        /*0066*/ 	.short	(.L_19 - .L_18)
.L_18:
        /*0068*/ 	.word	0x00000008
.L_19:


//--------------------- .nv.callgraph             --------------------------
	.section	.nv.callgraph,"",@"SHT_CUDA_CALLGRAPH"
	.align	4
	.sectionentsize	8
	.align		4
        /*0000*/ 	.word	0x00000000
	.align		4
        /*0004*/ 	.word	0xffffffff
	.align		4
        /*0008*/ 	.word	0x00000000
	.align		4
        /*000c*/ 	.word	0xfffffffe
	.align		4
        /*0010*/ 	.word	0x00000000
	.align		4
        /*0014*/ 	.word	0xfffffffd
	.align		4
        /*0018*/ 	.word	0x00000000
	.align		4
        /*001c*/ 	.word	0xfffffffc


//--------------------- .text._Z3addiPfS_         --------------------------
	.section	.text._Z3addiPfS_,"ax",@progbits
	.align	128
        .global         _Z3addiPfS_
        .type           _Z3addiPfS_,@function
        .size           _Z3addiPfS_,(.L_x_1 - _Z3addiPfS_)
        .other          _Z3addiPfS_,@"STO_CUDA_ENTRY STV_DEFAULT"
_Z3addiPfS_:
.text._Z3addiPfS_:
[----:B------:R-:W-:Y:S01]  /*0000*/  LDC R1, c[0x0][0x37c] ;  /* 0x0000df00ff017b82 */ /* 0x000fe20000000800 */
[----:B------:R-:W0:Y:S07]  /*0010*/  S2R R0, SR_TID.X ;  /* 0x0000000000007919 */ /* 0x000e2e0000002100 */
[----:B------:R-:W0:Y:S01]  /*0020*/  S2UR UR4, SR_CTAID.X ;  /* 0x00000000000479c3 */ /* 0x000e220000002500 */
[----:B------:R-:W1:Y:S07]  /*0030*/  LDCU UR5, c[0x0][0x380] ;  /* 0x00007000ff0577ac */ /* 0x000e6e0008000800 */
[----:B------:R-:W0:Y:S02]  /*0040*/  LDC R7, c[0x0][0x360] ;  /* 0x0000d800ff077b82 */ /* 0x000e240000000800 */
[----:B0-----:R-:W-:-:S05]  /*0050*/  IMAD R7, R7, UR4, R0 ;  /* 0x0000000407077c24 */ /* 0x001fca000f8e0200 */
[----:B-1----:R-:W-:-:S13]  /*0060*/  ISETP.GE.AND P0, PT, R7, UR5, PT ;  /* 0x0000000507007c0c */ /* 0x002fda000bf06270 */
[----:B------:R-:W-:Y:S05]  /*0070*/  @P0 EXIT ;  /* 0x000000000000094d */ /* 0x000fea0003800000 */
[----:B------:R-:W0:Y:S01]  /*0080*/  LDC.64 R2, c[0x0][0x388] ;  /* 0x0000e200ff027b82 */ /* 0x000e220000000a00 */
[----:B------:R-:W1:Y:S07]  /*0090*/  LDCU.64 UR4, c[0x0][0x358] ;  /* 0x00006b00ff0477ac */ /* 0x000e6e0008000a00 */
[----:B------:R-:W2:Y:S01]  /*00a0*/  LDC.64 R4, c[0x0][0x390] ;  /* 0x0000e400ff047b82 */ /* 0x000ea20000000a00 */
[----:B0-----:R-:W-:-:S06]  /*00b0*/  IMAD.WIDE R2, R7, 0x4, R2 ;  /* 0x0000000407027825 */ /* 0x001fcc00078e0202 */
[----:B-1----:R-:W3:Y:S01]  /*00c0*/  LDG.E R2, desc[UR4][R2.64] ;  /* 0x0000000402027981 */ /* 0x002ee2000c1e1900 */
[----:B--2---:R-:W-:-:S04]  /*00d0*/  IMAD.WIDE R4, R7, 0x4, R4 ;  /* 0x0000000407047825 */ /* 0x004fc800078e0204 */
[----:B---3--:R-:W-:-:S05]  /*00e0*/  FMUL R7, R2, 10 ;  /* 0x4120000002077820 */ /* 0x008fca0000400000 */
[----:B------:R-:W-:Y:S01]  /*00f0*/  STG.E desc[UR4][R4.64], R7 ;  /* 0x0000000704007986 */ /* 0x000fe2000c101904 */
[----:B------:R-:W-:Y:S05]  /*0100*/  EXIT ;  /* 0x000000000000794d */ /* 0x000fea0003800000 */
.L_x_0:
[----:B------:R-:W-:-:S00]  /*0110*/  BRA `(.L_x_0) ;  /* 0xfffffffc00fc7947 */ /* 0x000fc0000383ffff */
[----:B------:R-:W-:-:S00]  /*0120*/  NOP ;  /* 0x0000000000007918 */ /* 0x000fc00000000000 */
        /* <DEDUP_REMOVED lines=13> */
.L_x_1:


//--------------------- .nv.shared.reserved.0     --------------------------
	.section	.nv.shared.reserved.0,"aw",@nobits
	.weak		__nv_reservedSMEM_offset_0_alias
	.size		__nv_reservedSMEM_offset_0_alias, 0, 64
	.other		__nv_reservedSMEM_offset_0_alias,@"STO_CUDA_RESERVED_SHARED STV_DEFAULT"
__nv_reservedSMEM_offset_0_alias:
	.zero		0
	.zero		64


//--------------------- .nv.constant0._Z3addiPfS_ --------------------------
	.section	.nv.constant0._Z3addiPfS_,"a",@progbits
	.sectionflags	@""
	.align	4
.nv.constant0._Z3addiPfS_:
	.zero		920


//--------------------- SYMBOLS --------------------------

	.type		.nv.reservedSmem.offset0,@object
	.size		.nv.reservedSmem.offset0,0x4
